	.headerflags	@"EF_CUDA_TEXMODE_UNIFIED EF_CUDA_64BIT_ADDRESS EF_CUDA_ACCELERATORS EF_CUDA_SM90 EF_CUDA_VIRTUAL_SM(EF_CUDA_SM90)"
	.elftype	@"ET_EXEC"


//--------------------- .nv.info                  --------------------------
	.section	.nv.info,"",@"SHT_CUDA_INFO"
	.align	4


	//----- nvinfo : EIATTR_REGCOUNT
	.align		4
        /*0000*/ 	.byte	0x04, 0x2f
        /*0002*/ 	.short	(.L_1 - .L_0)
	.align		4
.L_0:
        /*0004*/ 	.word	index@(triton_poi_fused_convolution_24)
        /*0008*/ 	.word	0x00000019


	//----- nvinfo : EIATTR_MIN_STACK_SIZE
	.align		4
.L_1:
        /*000c*/ 	.byte	0x04, 0x12
        /*000e*/ 	.short	(.L_3 - .L_2)
	.align		4
.L_2:
        /*0010*/ 	.word	index@(triton_poi_fused_convolution_24)
        /*0014*/ 	.word	0x00000000


	//----- nvinfo : EIATTR_FRAME_SIZE
	.align		4
.L_3:
        /*0018*/ 	.byte	0x04, 0x11
        /*001a*/ 	.short	(.L_5 - .L_4)
	.align		4
.L_4:
        /*001c*/ 	.word	index@(triton_poi_fused_convolution_24)
        /*0020*/ 	.word	0x00000000


	//----- nvinfo : EIATTR_MIN_STACK_SIZE
	.align		4
.L_5:
        /*0024*/ 	.byte	0x04, 0x12
        /*0026*/ 	.short	(.L_7 - .L_6)
	.align		4
.L_6:
        /*0028*/ 	.word	index@(triton_poi_fused_convolution_24)
        /*002c*/ 	.word	0x00000000
.L_7:


//--------------------- .nv.info.triton_poi_fused_convolution_24 --------------------------
	.section	.nv.info.triton_poi_fused_convolution_24,"",@"SHT_CUDA_INFO"
	.sectionflags	@""
	.align	4


	//----- nvinfo : EIATTR_CUDA_API_VERSION
	.align		4
        /*0000*/ 	.byte	0x04, 0x37
        /*0002*/ 	.short	(.L_9 - .L_8)
.L_8:
        /*0004*/ 	.word	0x0000007c


	//----- nvinfo : EIATTR_KPARAM_INFO
	.align		4
.L_9:
        /*0008*/ 	.byte	0x04, 0x17
        /*000a*/ 	.short	(.L_11 - .L_10)
.L_10:
        /*000c*/ 	.word	0x00000000
        /*0010*/ 	.short	0x0004
        /*0012*/ 	.short	0x001c
        /*0014*/ 	.byte	0x00, 0xf0, 0x11, 0x00


	//----- nvinfo : EIATTR_KPARAM_INFO
	.align		4
.L_11:
        /*0018*/ 	.byte	0x04, 0x17
        /*001a*/ 	.short	(.L_13 - .L_12)
.L_12:
        /*001c*/ 	.word	0x00000000
        /*0020*/ 	.short	0x0003
        /*0022*/ 	.short	0x0018
        /*0024*/ 	.byte	0x00, 0xf0, 0x11, 0x00


	//----- nvinfo : EIATTR_KPARAM_INFO
	.align		4
.L_13:
        /*0028*/ 	.byte	0x04, 0x17
        /*002a*/ 	.short	(.L_15 - .L_14)
.L_14:
        /*002c*/ 	.word	0x00000000
        /*0030*/ 	.short	0x0002
        /*0032*/ 	.short	0x0010
        /*0034*/ 	.byte	0x00, 0xf4, 0x21, 0x00


	//----- nvinfo : EIATTR_KPARAM_INFO
	.align		4
.L_15:
        /*0038*/ 	.byte	0x04, 0x17
        /*003a*/ 	.short	(.L_17 - .L_16)
.L_16:
        /*003c*/ 	.word	0x00000000
        /*0040*/ 	.short	0x0001
        /*0042*/ 	.short	0x0008
        /*0044*/ 	.byte	0x00, 0xf4, 0x21, 0x00


	//----- nvinfo : EIATTR_KPARAM_INFO
	.align		4
.L_17:
        /*0048*/ 	.byte	0x04, 0x17
        /*004a*/ 	.short	(.L_19 - .L_18)
.L_18:
        /*004c*/ 	.word	0x00000000
        /*0050*/ 	.short	0x0000
        /*0052*/ 	.short	0x0000
        /*0054*/ 	.byte	0x00, 0xf4, 0x21, 0x00


	//----- nvinfo : EIATTR_SPARSE_MMA_MASK
	.align		4
.L_19:
        /*0058*/ 	.byte	0x03, 0x50
        /*005a*/ 	.short	0x0000


	//----- nvinfo : EIATTR_MAXREG_COUNT
	.align		4
        /*005c*/ 	.byte	0x03, 0x1b
        /*005e*/ 	.short	0x00ff


	//----- nvinfo : EIATTR_EXIT_INSTR_OFFSETS
	.align		4
        /*0060*/ 	.byte	0x04, 0x1c
        /*0062*/ 	.short	(.L_21 - .L_20)


	//   ....[0]....
.L_20:
        /*0064*/ 	.word	0x000004c0


	//   ....[1]....
        /*0068*/ 	.word	0x000004e0


	//----- nvinfo : EIATTR_REQNTID
	.align		4
.L_21:
        /*006c*/ 	.byte	0x04, 0x10
        /*006e*/ 	.short	(.L_23 - .L_22)
.L_22:
        /*0070*/ 	.word	0x00000080
        /*0074*/ 	.word	0x00000001
        /*0078*/ 	.word	0x00000001


	//----- nvinfo : EIATTR_CBANK_PARAM_SIZE
	.align		4
.L_23:
        /*007c*/ 	.byte	0x03, 0x19
        /*007e*/ 	.short	0x0020


	//----- nvinfo : EIATTR_PARAM_CBANK
	.align		4
        /*0080*/ 	.byte	0x04, 0x0a
        /*0082*/ 	.short	(.L_25 - .L_24)
	.align		4
.L_24:
        /*0084*/ 	.word	index@(.nv.constant0.triton_poi_fused_convolution_24)
        /*0088*/ 	.short	0x0210
        /*008a*/ 	.short	0x0020


	//----- nvinfo : EIATTR_SW_WAR
	.align		4
.L_25:
        /*008c*/ 	.byte	0x04, 0x36
        /*008e*/ 	.short	(.L_27 - .L_26)
.L_26:
        /*0090*/ 	.word	0x00000008
.L_27:


//--------------------- .nv.callgraph             --------------------------
	.section	.nv.callgraph,"",@"SHT_CUDA_CALLGRAPH"
	.align	4
	.sectionentsize	8
	.align		4
        /*0000*/ 	.word	0x00000000
	.align		4
        /*0004*/ 	.word	0xffffffff
	.align		4
        /*0008*/ 	.word	0x00000000
	.align		4
        /*000c*/ 	.word	0xfffffffe
	.align		4
        /*0010*/ 	.word	0x00000000
	.align		4
        /*0014*/ 	.word	0xfffffffd
	.align		4
        /*0018*/ 	.word	0x00000000
	.align		4
        /*001c*/ 	.word	0xfffffffc


//--------------------- .text.triton_poi_fused_convolution_24 --------------------------
	.section	.text.triton_poi_fused_convolution_24,"ax",@progbits
	.sectionflags	@"SHF_BARRIERS=1"
	.align	128
        .global         triton_poi_fused_convolution_24
        .type           triton_poi_fused_convolution_24,@function
        .size           triton_poi_fused_convolution_24,(.L_x_1 - triton_poi_fused_convolution_24)
        .other          triton_poi_fused_convolution_24,@"STO_CUDA_ENTRY STV_DEFAULT"
triton_poi_fused_convolution_24:
.text.triton_poi_fused_convolution_24:
[----:B------:R-:W0:Y:S01]  /*0000*/  LDC R1, c[0x0][0x28] ;  /* 0x00000a00ff017b82 */ /* 0x000e220000000800 */
[----:B------:R-:W1:Y:S07]  /*0010*/  S2R R2, SR_TID.X ;  /* 0x0000000000027919 */ /* 0x000e6e0000002100 */
[----:B------:R-:W2:Y:S01]  /*0020*/  LDC.64 R6, c[0x0][0x210] ;  /* 0x00008400ff067b82 */ /* 0x000ea20000000a00 */
[----:B------:R-:W-:Y:S02]  /*0030*/  CS2R R12, SRZ ;  /* 0x00000000000c7805 */ /* 0x000fe4000001ff00 */
[----:B------:R-:W-:Y:S01]  /*0040*/  CS2R R14, SRZ ;  /* 0x00000000000e7805 */ /* 0x000fe2000001ff00 */
[----:B------:R-:W3:Y:S01]  /*0050*/  S2R R0, SR_CTAID.X ;  /* 0x0000000000007919 */ /* 0x000ee20000002500 */
[----:B------:R-:W-:Y:S01]  /*0060*/  ULDC.64 UR6, c[0x0][0x208] ;  /* 0x0000820000067ab9 */ /* 0x000fe20000000a00 */
[----:B------:R-:W4:Y:S01]  /*0070*/  S2R R3, SR_CTAID.Y ;  /* 0x0000000000037919 */ /* 0x000f220000002600 */
[----:B-1----:R-:W-:Y:S01]  /*0080*/  SHF.R.U32.HI R17, RZ, 0x4, R2 ;  /* 0x00000004ff117819 */ /* 0x002fe20000011602 */
[----:B------:R-:W-:-:S02]  /*0090*/  IMAD.SHL.U32 R21, R2, 0x4, RZ ;  /* 0x0000000402157824 */ /* 0x000fc400078e00ff */
[----:B---3--:R-:W-:Y:S01]  /*00a0*/  IMAD.SHL.U32 R0, R0, 0x40, RZ ;  /* 0x0000004000007824 */ /* 0x008fe200078e00ff */
[----:B------:R-:W-:Y:S01]  /*00b0*/  SGXT.U32 R17, R17, 0x3 ;  /* 0x000000031111781a */ /* 0x000fe20000000000 */
[----:B----4-:R-:W-:-:S03]  /*00c0*/  IMAD.SHL.U32 R20, R3, 0x10, RZ ;  /* 0x0000001003147824 */ /* 0x010fc600078e00ff */
[----:B------:R-:W-:Y:S02]  /*00d0*/  LOP3.LUT R5, R0, 0x3c, R21, 0xf8, !PT ;  /* 0x0000003c00057812 */ /* 0x000fe400078ef815 */
[----:B------:R-:W-:Y:S02]  /*00e0*/  LOP3.LUT R4, R20, R17, RZ, 0xfc, !PT ;  /* 0x0000001114047212 */ /* 0x000fe400078efcff */
[----:B------:R-:W-:-:S03]  /*00f0*/  ISETP.GE.AND P0, PT, R5, 0x40, PT ;  /* 0x000000400500780c */ /* 0x000fc60003f06270 */
[----:B------:R-:W-:-:S04]  /*0100*/  IMAD R9, R4, 0x40, R5 ;  /* 0x0000004004097824 */ /* 0x000fc800078e0205 */
[C---:B------:R-:W-:Y:S02]  /*0110*/  VIADD R11, R9.reuse, 0x200 ;  /* 0x00000200090b7836 */ /* 0x040fe40000000000 */
[----:B--2---:R-:W-:Y:S01]  /*0120*/  IMAD.WIDE R4, R9, 0x4, R6 ;  /* 0x0000000409047825 */ /* 0x004fe200078e0206 */
[----:B------:R-:W-:-:S03]  /*0130*/  CS2R R8, SRZ ;  /* 0x0000000000087805 */ /* 0x000fc6000001ff00 */
[----:B------:R-:W-:Y:S01]  /*0140*/  IMAD.WIDE R6, R11, 0x4, R6 ;  /* 0x000000040b067825 */ /* 0x000fe200078e0206 */
[----:B------:R-:W-:-:S04]  /*0150*/  CS2R R10, SRZ ;  /* 0x00000000000a7805 */ /* 0x000fc8000001ff00 */
[----:B------:R-:W2:Y:S04]  /*0160*/  @!P0 LDG.E.EL.128 R12, desc[UR6][R6.64] ;  /* 0x00000006060c8981 */ /* 0x000ea8000c2e1d00 */
[----:B------:R1:W3:Y:S01]  /*0170*/  @!P0 LDG.E.EL.128 R8, desc[UR6][R4.64] ;  /* 0x0000000604088981 */ /* 0x0002e2000c2e1d00 */
[----:B------:R-:W4:Y:S01]  /*0180*/  S2UR UR5, SR_CgaCtaId ;  /* 0x00000000000579c3 */ /* 0x000f220000008800 */
[----:B------:R-:W-:Y:S01]  /*0190*/  IMAD.SHL.U32 R16, R2, 0x40, RZ ;  /* 0x0000004002107824 */ /* 0x000fe200078e00ff */
[----:B------:R-:W-:-:S04]  /*01a0*/  UMOV UR4, 0x400 ;  /* 0x0000040000047882 */ /* 0x000fc80000000000 */
[----:B------:R-:W-:-:S04]  /*01b0*/  LOP3.LUT R16, R16, 0x3c0, RZ, 0xc0, !PT ;  /* 0x000003c010107812 */ /* 0x000fc800078ec0ff */
[----:B------:R-:W-:Y:S01]  /*01c0*/  LOP3.LUT R17, R16, R17, RZ, 0xfc, !PT ;  /* 0x0000001110117212 */ /* 0x000fe200078efcff */
[----:B----4-:R-:W-:-:S06]  /*01d0*/  UPRMT UR4, UR5, 0x654, UR4 ;  /* 0x0000065405047896 */ /* 0x010fcc0008000004 */
[----:B------:R-:W-:-:S04]  /*01e0*/  VIADD R16, R16, UR4 ;  /* 0x0000000410107c36 */ /* 0x000fc80008000000 */
[----:B------:R-:W-:Y:S01]  /*01f0*/  IMAD R22, R17, 0x4, R16 ;  /* 0x0000000411167824 */ /* 0x000fe200078e0210 */
[----:B------:R-:W-:-:S04]  /*0200*/  LOP3.LUT R18, R21, 0x1fc, RZ, 0xc0, !PT ;  /* 0x000001fc15127812 */ /* 0x000fc800078ec0ff */
[----:B------:R-:W-:Y:S02]  /*0210*/  LOP3.LUT R19, R18, 0x200, RZ, 0xfc, !PT ;  /* 0x0000020012137812 */ /* 0x000fe400078efcff */
[----:B-1----:R-:W-:Y:S02]  /*0220*/  LOP3.LUT R4, R2, 0x7c, RZ, 0xc0, !PT ;  /* 0x0000007c02047812 */ /* 0x002fe400078ec0ff */
[----:B------:R-:W-:Y:S02]  /*0230*/  LOP3.LUT R19, R19, 0x3f0, RZ, 0xc0, !PT ;  /* 0x000003f013137812 */ /* 0x000fe400078ec0ff */
[----:B------:R-:W-:-:S03]  /*0240*/  LEA R5, R4, UR4, 0x2 ;  /* 0x0000000404057c11 */ /* 0x000fc6000f8e10ff */
[----:B------:R-:W-:Y:S02]  /*0250*/  VIADD R19, R19, UR4 ;  /* 0x0000000413137c36 */ /* 0x000fe40008000000 */
[C---:B------:R-:W-:Y:S02]  /*0260*/  IMAD R16, R18.reuse, 0x4, R5 ;  /* 0x0000000412107824 */ /* 0x040fe400078e0205 */
[----:B------:R-:W-:Y:S01]  /*0270*/  IMAD R4, R18, 0x4, R19 ;  /* 0x0000000412047824 */ /* 0x000fe200078e0213 */
[----:B------:R-:W-:Y:S02]  /*0280*/  SHF.R.S32.HI R3, RZ, 0x1b, R3 ;  /* 0x0000001bff037819 */ /* 0x000fe40000011403 */
[----:B------:R-:W-:Y:S02]  /*0290*/  LOP3.LUT R20, R20, 0xc, R21, 0xf8, !PT ;  /* 0x0000000c14147812 */ /* 0x000fe400078ef815 */
[----:B------:R-:W-:-:S04]  /*02a0*/  SGXT R21, R3, 0x1 ;  /* 0x000000010315781a */ /* 0x000fc80000000200 */
[----:B------:R-:W-:Y:S01]  /*02b0*/  LEA.HI R21, R21, R20, RZ, 0x9 ;  /* 0x0000001415157211 */ /* 0x000fe200078f48ff */
[----:B--2---:R-:W-:Y:S04]  /*02c0*/  STS [R22+0x20], R12 ;  /* 0x0000200c16007388 */ /* 0x004fe80000000800 */
[----:B---3--:R-:W-:Y:S04]  /*02d0*/  STS [R22], R8 ;  /* 0x0000000816007388 */ /* 0x008fe80000000800 */
[----:B------:R1:W-:Y:S04]  /*02e0*/  STS [R22+0x50], R9 ;  /* 0x0000500916007388 */ /* 0x0003e80000000800 */
[----:B------:R-:W-:Y:S04]  /*02f0*/  STS [R22+0xa0], R10 ;  /* 0x0000a00a16007388 */ /* 0x000fe80000000800 */
[----:B------:R2:W-:Y:S01]  /*0300*/  STS [R22+0xf0], R11 ;  /* 0x0000f00b16007388 */ /* 0x0005e20000000800 */
[----:B-1----:R-:W1:Y:S03]  /*0310*/  LDC.64 R8, c[0x0][0x218] ;  /* 0x00008600ff087b82 */ /* 0x002e660000000a00 */
[----:B------:R3:W-:Y:S04]  /*0320*/  STS [R22+0x70], R13 ;  /* 0x0000700d16007388 */ /* 0x0007e80000000800 */
[----:B------:R-:W-:Y:S04]  /*0330*/  STS [R22+0xc0], R14 ;  /* 0x0000c00e16007388 */ /* 0x000fe80000000800 */
[----:B------:R4:W-:Y:S01]  /*0340*/  STS [R22+0x110], R15 ;  /* 0x0001100f16007388 */ /* 0x0009e20000000800 */
[----:B------:R-:W-:Y:S01]  /*0350*/  BAR.SYNC.DEFER_BLOCKING 0x0 ;  /* 0x0000000000007b1d */ /* 0x000fe20000010000 */
[----:B--2---:R-:W-:Y:S01]  /*0360*/  SHF.R.U32.HI R11, RZ, 0x2, R2 ;  /* 0x00000002ff0b7819 */ /* 0x004fe20000011602 */
[----:B------:R-:W-:-:S06]  /*0370*/  IMAD.SHL.U32 R10, R21, 0x40, RZ ;  /* 0x00000040150a7824 */ /* 0x000fcc00078e00ff */
[----:B------:R-:W2:Y:S01]  /*0380*/  LDC.64 R2, c[0x0][0x220] ;  /* 0x00008800ff027b82 */ /* 0x000ea20000000a00 */
[----:B------:R-:W-:Y:S01]  /*0390*/  SGXT.U32 R11, R11, 0x5 ;  /* 0x000000050b0b781a */ /* 0x000fe20000000000 */
[----:B------:R-:W5:Y:S04]  /*03a0*/  LDS.128 R16, [R16] ;  /* 0x0000000010107984 */ /* 0x000f680000000c00 */
[----:B------:R-:W2:Y:S01]  /*03b0*/  LDS.128 R4, [R4+0x800] ;  /* 0x0008000004047984 */ /* 0x000ea20000000c00 */
[----:B------:R-:W-:Y:S02]  /*03c0*/  LOP3.LUT R11, R0, R11, RZ, 0xfc, !PT ;  /* 0x0000000b000b7212 */ /* 0x000fe400078efcff */
[----:B------:R-:W-:Y:S02]  /*03d0*/  LOP3.LUT R21, R21, 0xfffffe00, RZ, 0xc0, !PT ;  /* 0xfffffe0015157812 */ /* 0x000fe400078ec0ff */
[----:B------:R-:W-:-:S02]  /*03e0*/  LOP3.LUT R10, R10, 0xffff8000, RZ, 0xc0, !PT ;  /* 0xffff80000a0a7812 */ /* 0x000fc400078ec0ff */
[C---:B------:R-:W-:Y:S02]  /*03f0*/  LOP3.LUT R0, R11.reuse, 0x20, RZ, 0xfc, !PT ;  /* 0x000000200b007812 */ /* 0x040fe400078efcff */
[----:B------:R-:W-:Y:S02]  /*0400*/  IADD3 R10, R10, R20, -R21 ;  /* 0x000000140a0a7210 */ /* 0x000fe40007ffe815 */
[C---:B------:R-:W-:Y:S02]  /*0410*/  ISETP.GE.AND P0, PT, R11.reuse, 0x40, PT ;  /* 0x000000400b00780c */ /* 0x040fe40003f06270 */
[C---:B------:R-:W-:Y:S01]  /*0420*/  ISETP.GE.AND P1, PT, R0.reuse, 0x40, PT ;  /* 0x000000400000780c */ /* 0x040fe20003f26270 */
[--C-:B---3--:R-:W-:Y:S02]  /*0430*/  IMAD R13, R11, 0x200, R10.reuse ;  /* 0x000002000b0d7824 */ /* 0x108fe400078e020a */
[----:B----4-:R-:W-:Y:S02]  /*0440*/  IMAD R15, R0, 0x200, R10 ;  /* 0x00000200000f7824 */ /* 0x010fe400078e020a */
[----:B-1----:R-:W-:-:S04]  /*0450*/  IMAD.WIDE R10, R13, 0x4, R8 ;  /* 0x000000040d0a7825 */ /* 0x002fc800078e0208 */
[----:B------:R-:W-:-:S04]  /*0460*/  IMAD.WIDE R8, R15, 0x4, R8 ;  /* 0x000000040f087825 */ /* 0x000fc800078e0208 */
[----:B--2---:R-:W-:-:S04]  /*0470*/  IMAD.WIDE R12, R13, 0x4, R2 ;  /* 0x000000040d0c7825 */ /* 0x004fc800078e0202 */
[----:B------:R-:W-:Y:S01]  /*0480*/  IMAD.WIDE R2, R15, 0x4, R2 ;  /* 0x000000040f027825 */ /* 0x000fe200078e0202 */
[----:B-----5:R1:W-:Y:S04]  /*0490*/  @!P0 STG.E.128 desc[UR6][R10.64], R16 ;  /* 0x000000100a008986 */ /* 0x0203e8000c101d06 */
[----:B0-----:R1:W-:Y:S04]  /*04a0*/  @!P1 STG.E.128 desc[UR6][R8.64], R4 ;  /* 0x0000000408009986 */ /* 0x0013e8000c101d06 */
[----:B------:R1:W-:Y:S01]  /*04b0*/  @!P0 STG.E.128 desc[UR6][R12.64], R16 ;  /* 0x000000100c008986 */ /* 0x0003e2000c101d06 */
[----:B------:R-:W-:Y:S05]  /*04c0*/  @P1 EXIT ;  /* 0x000000000000194d */ /* 0x000fea0003800000 */
[----:B------:R-:W-:Y:S01]  /*04d0*/  STG.E.128 desc[UR6][R2.64], R4 ;  /* 0x0000000402007986 */ /* 0x000fe2000c101d06 */
[----:B------:R-:W-:Y:S05]  /*04e0*/  EXIT ;  /* 0x000000000000794d */ /* 0x000fea0003800000 */
.L_x_0:
[----:B------:R-:W-:-:S00]  /*04f0*/  BRA `(.L_x_0) ;  /* 0xfffffffc00fc7947 */ /* 0x000fc0000383ffff */
[----:B------:R-:W-:-:S00]  /*0500*/  NOP ;  /* 0x0000000000007918 */ /* 0x000fc00000000000 */
[----:B------:R-:W-:-:S00]  /*0510*/  NOP ;  /* 0x0000000000007918 */ /* 0x000fc00000000000 */
[----:B------:R-:W-:-:S00]  /*0520*/  NOP ;  /* 0x0000000000007918 */ /* 0x000fc00000000000 */
[----:B------:R-:W-:-:S00]  /*0530*/  NOP ;  /* 0x0000000000007918 */ /* 0x000fc00000000000 */
[----:B------:R-:W-:-:S00]  /*0540*/  NOP ;  /* 0x0000000000007918 */ /* 0x000fc00000000000 */
[----:B------:R-:W-:-:S00]  /*0550*/  NOP ;  /* 0x0000000000007918 */ /* 0x000fc00000000000 */
[----:B------:R-:W-:-:S00]  /*0560*/  NOP ;  /* 0x0000000000007918 */ /* 0x000fc00000000000 */
[----:B------:R-:W-:-:S00]  /*0570*/  NOP ;  /* 0x0000000000007918 */ /* 0x000fc00000000000 */
.L_x_1:


//--------------------- .nv.shared.triton_poi_fused_convolution_24 --------------------------
	.section	.nv.shared.triton_poi_fused_convolution_24,"aw",@nobits
	.sectionflags	@""
	.align	16
	.zero		1024


//--------------------- .nv.constant0.triton_poi_fused_convolution_24 --------------------------
	.section	.nv.constant0.triton_poi_fused_convolution_24,"a",@progbits
	.sectionflags	@""
	.align	4
.nv.constant0.triton_poi_fused_convolution_24:
	.zero		560
